	.headerflags	@"EF_CUDA_TEXMODE_UNIFIED EF_CUDA_64BIT_ADDRESS EF_CUDA_ACCELERATORS EF_CUDA_SM90 EF_CUDA_VIRTUAL_SM(EF_CUDA_SM90)"
	.elftype	@"ET_EXEC"


//--------------------- .nv.info                  --------------------------
	.section	.nv.info,"",@"SHT_CUDA_INFO"
	.align	4


	//----- nvinfo : EIATTR_REGCOUNT
	.align		4
        /*0000*/ 	.byte	0x04, 0x2f
        /*0002*/ 	.short	(.L_3 - .L_2)
	.align		4
.L_2:
        /*0004*/ 	.word	index@(triton_poi_fused__native_batch_norm_legit_no_training_hardtanh_27)
        /*0008*/ 	.word	0x00000010


	//----- nvinfo : EIATTR_MIN_STACK_SIZE
	.align		4
.L_3:
        /*000c*/ 	.byte	0x04, 0x12
        /*000e*/ 	.short	(.L_5 - .L_4)
	.align		4
.L_4:
        /*0010*/ 	.word	index@(triton_poi_fused__native_batch_norm_legit_no_training_hardtanh_27)
        /*0014*/ 	.word	0x00000000


	//----- nvinfo : EIATTR_FRAME_SIZE
	.align		4
.L_5:
        /*0018*/ 	.byte	0x04, 0x11
        /*001a*/ 	.short	(.L_7 - .L_6)
	.align		4
.L_6:
        /*001c*/ 	.word	index@(triton_poi_fused__native_batch_norm_legit_no_training_hardtanh_27)
        /*0020*/ 	.word	0x00000000


	//----- nvinfo : EIATTR_MIN_STACK_SIZE
	.align		4
.L_7:
        /*0024*/ 	.byte	0x04, 0x12
        /*0026*/ 	.short	(.L_9 - .L_8)
	.align		4
.L_8:
        /*0028*/ 	.word	index@(triton_poi_fused__native_batch_norm_legit_no_training_hardtanh_27)
        /*002c*/ 	.word	0x00000000
.L_9:


//--------------------- .nv.info.triton_poi_fused__native_batch_norm_legit_no_training_hardtanh_27 --------------------------
	.section	.nv.info.triton_poi_fused__native_batch_norm_legit_no_training_hardtanh_27,"",@"SHT_CUDA_INFO"
	.sectionflags	@""
	.align	4


	//----- nvinfo : EIATTR_CUDA_API_VERSION
	.align		4
        /*0000*/ 	.byte	0x04, 0x37
        /*0002*/ 	.short	(.L_11 - .L_10)
.L_10:
        /*0004*/ 	.word	0x0000007c


	//----- nvinfo : EIATTR_KPARAM_INFO
	.align		4
.L_11:
        /*0008*/ 	.byte	0x04, 0x17
        /*000a*/ 	.short	(.L_13 - .L_12)
.L_12:
        /*000c*/ 	.word	0x00000000
        /*0010*/ 	.short	0x0006
        /*0012*/ 	.short	0x0030
        /*0014*/ 	.byte	0x00, 0xf0, 0x11, 0x00


	//----- nvinfo : EIATTR_KPARAM_INFO
	.align		4
.L_13:
        /*0018*/ 	.byte	0x04, 0x17
        /*001a*/ 	.short	(.L_15 - .L_14)
.L_14:
        /*001c*/ 	.word	0x00000000
        /*0020*/ 	.short	0x0005
        /*0022*/ 	.short	0x0028
        /*0024*/ 	.byte	0x00, 0xf4, 0x21, 0x00


	//----- nvinfo : EIATTR_KPARAM_INFO
	.align		4
.L_15:
        /*0028*/ 	.byte	0x04, 0x17
        /*002a*/ 	.short	(.L_17 - .L_16)
.L_16:
        /*002c*/ 	.word	0x00000000
        /*0030*/ 	.short	0x0004
        /*0032*/ 	.short	0x0020
        /*0034*/ 	.byte	0x00, 0xf4, 0x21, 0x00


	//----- nvinfo : EIATTR_KPARAM_INFO
	.align		4
.L_17:
        /*0038*/ 	.byte	0x04, 0x17
        /*003a*/ 	.short	(.L_19 - .L_18)
.L_18:
        /*003c*/ 	.word	0x00000000
        /*0040*/ 	.short	0x0003
        /*0042*/ 	.short	0x0018
        /*0044*/ 	.byte	0x00, 0xf4, 0x21, 0x00


	//----- nvinfo : EIATTR_KPARAM_INFO
	.align		4
.L_19:
        /*0048*/ 	.byte	0x04, 0x17
        /*004a*/ 	.short	(.L_21 - .L_20)
.L_20:
        /*004c*/ 	.word	0x00000000
        /*0050*/ 	.short	0x0002
        /*0052*/ 	.short	0x0010
        /*0054*/ 	.byte	0x00, 0xf4, 0x21, 0x00


	//----- nvinfo : EIATTR_KPARAM_INFO
	.align		4
.L_21:
        /*0058*/ 	.byte	0x04, 0x17
        /*005a*/ 	.short	(.L_23 - .L_22)
.L_22:
        /*005c*/ 	.word	0x00000000
        /*0060*/ 	.short	0x0001
        /*0062*/ 	.short	0x0008
        /*0064*/ 	.byte	0x00, 0xf4, 0x21, 0x00


	//----- nvinfo : EIATTR_KPARAM_INFO
	.align		4
.L_23:
        /*0068*/ 	.byte	0x04, 0x17
        /*006a*/ 	.short	(.L_25 - .L_24)
.L_24:
        /*006c*/ 	.word	0x00000000
        /*0070*/ 	.short	0x0000
        /*0072*/ 	.short	0x0000
        /*0074*/ 	.byte	0x00, 0xf4, 0x21, 0x00


	//----- nvinfo : EIATTR_SPARSE_MMA_MASK
	.align		4
.L_25:
        /*0078*/ 	.byte	0x03, 0x50
        /*007a*/ 	.short	0x0000


	//----- nvinfo : EIATTR_MAXREG_COUNT
	.align		4
        /*007c*/ 	.byte	0x03, 0x1b
        /*007e*/ 	.short	0x00ff


	//----- nvinfo : EIATTR_EXIT_INSTR_OFFSETS
	.align		4
        /*0080*/ 	.byte	0x04, 0x1c
        /*0082*/ 	.short	(.L_27 - .L_26)


	//   ....[0]....
.L_26:
        /*0084*/ 	.word	0x00000320


	//----- nvinfo : EIATTR_REQNTID
	.align		4
.L_27:
        /*0088*/ 	.byte	0x04, 0x10
        /*008a*/ 	.short	(.L_29 - .L_28)
.L_28:
        /*008c*/ 	.word	0x00000080
        /*0090*/ 	.word	0x00000001
        /*0094*/ 	.word	0x00000001


	//----- nvinfo : EIATTR_CBANK_PARAM_SIZE
	.align		4
.L_29:
        /*0098*/ 	.byte	0x03, 0x19
        /*009a*/ 	.short	0x0034


	//----- nvinfo : EIATTR_PARAM_CBANK
	.align		4
        /*009c*/ 	.byte	0x04, 0x0a
        /*009e*/ 	.short	(.L_31 - .L_30)
	.align		4
.L_30:
        /*00a0*/ 	.word	index@(.nv.constant0.triton_poi_fused__native_batch_norm_legit_no_training_hardtanh_27)
        /*00a4*/ 	.short	0x0210
        /*00a6*/ 	.short	0x0034


	//----- nvinfo : EIATTR_SW_WAR
	.align		4
.L_31:
        /*00a8*/ 	.byte	0x04, 0x36
        /*00aa*/ 	.short	(.L_33 - .L_32)
.L_32:
        /*00ac*/ 	.word	0x00000008
.L_33:


//--------------------- .nv.callgraph             --------------------------
	.section	.nv.callgraph,"",@"SHT_CUDA_CALLGRAPH"
	.align	4
	.sectionentsize	8
	.align		4
        /*0000*/ 	.word	0x00000000
	.align		4
        /*0004*/ 	.word	0xffffffff
	.align		4
        /*0008*/ 	.word	0x00000000
	.align		4
        /*000c*/ 	.word	0xfffffffe
	.align		4
        /*0010*/ 	.word	0x00000000
	.align		4
        /*0014*/ 	.word	0xfffffffd
	.align		4
        /*0018*/ 	.word	0x00000000
	.align		4
        /*001c*/ 	.word	0xfffffffc


//--------------------- .nv.constant4             --------------------------
	.section	.nv.constant4,"a",@progbits
	.align	8
	.align		8
.nv.constant4:
        /*0000*/ 	.dword	_$_str
	.align		8
        /*0008*/ 	.dword	_$_str_$_2


//--------------------- .text.triton_poi_fused__native_batch_norm_legit_no_training_hardtanh_27 --------------------------
	.section	.text.triton_poi_fused__native_batch_norm_legit_no_training_hardtanh_27,"ax",@progbits
	.align	128
        .global         triton_poi_fused__native_batch_norm_legit_no_training_hardtanh_27
        .type           triton_poi_fused__native_batch_norm_legit_no_training_hardtanh_27,@function
        .size           triton_poi_fused__native_batch_norm_legit_no_training_hardtanh_27,(.L_x_1 - triton_poi_fused__native_batch_norm_legit_no_training_hardtanh_27)
        .other          triton_poi_fused__native_batch_norm_legit_no_training_hardtanh_27,@"STO_CUDA_ENTRY STV_DEFAULT"
triton_poi_fused__native_batch_norm_legit_no_training_hardtanh_27:
.text.triton_poi_fused__native_batch_norm_legit_no_training_hardtanh_27:
[----:B------:R-:W-:Y:S01]  /*0000*/  LDC R1, c[0x0][0x28] ;  /* 0x00000a00ff017b82 */ /* 0x000fe20000000800 */
[----:B------:R-:W1:Y:S07]  /*0010*/  S2R R0, SR_TID.X ;  /* 0x0000000000007919 */ /* 0x000e6e0000002100 */
[----:B------:R-:W2:Y:S01]  /*0020*/  LDC.64 R6, c[0x0][0x220] ;  /* 0x00008800ff067b82 */ /* 0x000ea20000000a00 */
[----:B------:R-:W-:Y:S01]  /*0030*/  ULDC.64 UR4, c[0x0][0x208] ;  /* 0x0000820000047ab9 */ /* 0x000fe20000000a00 */
[----:B------:R-:W3:Y:S06]  /*0040*/  S2R R3, SR_CTAID.X ;  /* 0x0000000000037919 */ /* 0x000eec0000002500 */
[----:B------:R-:W4:Y:S08]  /*0050*/  LDC.64 R4, c[0x0][0x218] ;  /* 0x00008600ff047b82 */ /* 0x000f300000000a00 */
[----:B------:R-:W5:Y:S08]  /*0060*/  LDC.64 R8, c[0x0][0x228] ;  /* 0x00008a00ff087b82 */ /* 0x000f700000000a00 */
[----:B------:R-:W5:Y:S01]  /*0070*/  LDC.64 R10, c[0x0][0x230] ;  /* 0x00008c00ff0a7b82 */ /* 0x000f620000000a00 */
[----:B-1----:R-:W-:-:S02]  /*0080*/  LOP3.LUT R0, R0, 0x7f, RZ, 0xc0, !PT ;  /* 0x0000007f00007812 */ /* 0x002fc400078ec0ff */
[----:B---3--:R-:W-:-:S03]  /*0090*/  SHF.R.S32.HI R2, RZ, 0x18, R3 ;  /* 0x00000018ff027819 */ /* 0x008fc60000011403 */
[----:B------:R-:W-:Y:S01]  /*00a0*/  IMAD R0, R3, 0x80, R0 ;  /* 0x0000008003007824 */ /* 0x000fe200078e0200 */
[----:B------:R-:W-:-:S04]  /*00b0*/  SGXT R3, R2, 0x1 ;  /* 0x000000010203781a */ /* 0x000fc80000000200 */
[----:B------:R-:W-:-:S04]  /*00c0*/  LEA.HI R3, R3, R0, RZ, 0x6 ;  /* 0x0000000003037211 */ /* 0x000fc800078f30ff */
[----:B------:R-:W-:-:S04]  /*00d0*/  SHF.R.S32.HI R3, RZ, 0x6, R3 ;  /* 0x00000006ff037819 */ /* 0x000fc80000011403 */
[----:B------:R-:W-:-:S04]  /*00e0*/  LEA.HI R2, R3, R3, RZ, 0x6 ;  /* 0x0000000303027211 */ /* 0x000fc800078f30ff */
[----:B------:R-:W-:-:S04]  /*00f0*/  LOP3.LUT R2, R2, 0xffffffc0, RZ, 0xc0, !PT ;  /* 0xffffffc002027812 */ /* 0x000fc800078ec0ff */
[----:B------:R-:W-:Y:S02]  /*0100*/  IADD3 R13, R3, -R2, RZ ;  /* 0x80000002030d7210 */ /* 0x000fe40007ffe0ff */
[----:B------:R-:W1:Y:S03]  /*0110*/  LDC.64 R2, c[0x0][0x210] ;  /* 0x00008400ff027b82 */ /* 0x000e660000000a00 */
[----:B--2---:R-:W-:-:S06]  /*0120*/  IMAD.WIDE R6, R13, 0x4, R6 ;  /* 0x000000040d067825 */ /* 0x004fcc00078e0206 */
[----:B------:R-:W2:Y:S01]  /*0130*/  LDG.E.EL R6, desc[UR4][R6.64] ;  /* 0x0000000406067981 */ /* 0x000ea2000c2e1900 */
[----:B----4-:R-:W-:-:S04]  /*0140*/  IMAD.WIDE R4, R13, 0x4, R4 ;  /* 0x000000040d047825 */ /* 0x010fc800078e0204 */
[C---:B-----5:R-:W-:Y:S02]  /*0150*/  IMAD.WIDE R8, R13.reuse, 0x4, R8 ;  /* 0x000000040d087825 */ /* 0x060fe400078e0208 */
[----:B------:R3:W4:Y:S02]  /*0160*/  LDG.E.EL R5, desc[UR4][R4.64] ;  /* 0x0000000404057981 */ /* 0x000724000c2e1900 */
[----:B0-----:R-:W-:Y:S02]  /*0170*/  IMAD.WIDE R10, R13, 0x4, R10 ;  /* 0x000000040d0a7825 */ /* 0x001fe400078e020a */
[----:B------:R-:W5:Y:S02]  /*0180*/  LDG.E.EL R8, desc[UR4][R8.64] ;  /* 0x0000000408087981 */ /* 0x000f64000c2e1900 */
[----:B-1----:R-:W-:Y:S02]  /*0190*/  IMAD.WIDE R2, R0, 0x4, R2 ;  /* 0x0000000400027825 */ /* 0x002fe400078e0202 */
[----:B------:R-:W5:Y:S04]  /*01a0*/  LDG.E.EL R11, desc[UR4][R10.64] ;  /* 0x000000040a0b7981 */ /* 0x000f68000c2e1900 */
[----:B------:R-:W4:Y:S01]  /*01b0*/  LDG.E R2, desc[UR4][R2.64] ;  /* 0x0000000402027981 */ /* 0x000f22000c1e1900 */
[----:B---3--:R-:W-:-:S02]  /*01c0*/  IMAD.MOV.U32 R4, RZ, RZ, 0x3e800000 ;  /* 0x3e800000ff047424 */ /* 0x008fc400078e00ff */
[----:B--2---:R-:W-:-:S04]  /*01d0*/  FADD R6, R6, 9.9999997473787516356e-06 ;  /* 0x3727c5ac06067421 */ /* 0x004fc80000000000 */
[----:B------:R-:W0:Y:S02]  /*01e0*/  MUFU.SQRT R7, R6 ;  /* 0x0000000600077308 */ /* 0x000e240000002000 */
[C---:B0-----:R-:W-:Y:S02]  /*01f0*/  FSETP.GT.AND P0, PT, R7.reuse, 8.50705917302346158658e+37, PT ;  /* 0x7e8000000700780b */ /* 0x041fe40003f04000 */
[----:B------:R-:W-:-:S11]  /*0200*/  FSETP.GEU.AND P1, PT, R7, 1.175494350822287508e-38, PT ;  /* 0x008000000700780b */ /* 0x000fd60003f2e000 */
[----:B------:R-:W-:-:S04]  /*0210*/  @P0 FMUL R7, R7, 0.25 ;  /* 0x3e80000007070820 */ /* 0x000fc80000400000 */
[----:B------:R-:W-:-:S06]  /*0220*/  @!P1 FMUL R7, R7, 16777216 ;  /* 0x4b80000007079820 */ /* 0x000fcc0000400000 */
[----:B------:R-:W0:Y:S01]  /*0230*/  MUFU.RCP R7, R7 ;  /* 0x0000000700077308 */ /* 0x000e220000001000 */
[----:B------:R-:W-:Y:S01]  /*0240*/  FSEL R4, R4, 1, P0 ;  /* 0x3f80000004047808 */ /* 0x000fe20000000000 */
[----:B----4-:R-:W-:-:S04]  /*0250*/  FADD R2, R2, -R5 ;  /* 0x8000000502027221 */ /* 0x010fc80000000000 */
[----:B------:R-:W-:-:S04]  /*0260*/  @!P1 FMUL R4, R4, 16777216 ;  /* 0x4b80000004049820 */ /* 0x000fc80000400000 */
[----:B0-----:R-:W-:-:S04]  /*0270*/  FMUL R3, R7, R4 ;  /* 0x0000000407037220 */ /* 0x001fc80000400000 */
[----:B------:R-:W-:-:S04]  /*0280*/  FMUL R2, R2, R3 ;  /* 0x0000000302027220 */ /* 0x000fc80000400000 */
[----:B-----5:R-:W-:Y:S02]  /*0290*/  FFMA R8, R8, R2, R11 ;  /* 0x0000000208087223 */ /* 0x020fe4000000000b */
[----:B------:R-:W0:Y:S03]  /*02a0*/  LDC.64 R2, c[0x0][0x238] ;  /* 0x00008e00ff027b82 */ /* 0x000e260000000a00 */
[----:B------:R-:W-:-:S04]  /*02b0*/  FSETP.GTU.AND P0, PT, R8, RZ, PT ;  /* 0x000000ff0800720b */ /* 0x000fc80003f0c000 */
[----:B------:R-:W-:-:S04]  /*02c0*/  FSEL R5, R8, RZ, P0 ;  /* 0x000000ff08057208 */ /* 0x000fc80000000000 */
[C---:B------:R-:W-:Y:S02]  /*02d0*/  FSETP.GEU.AND P1, PT, R5.reuse, 6, PT ;  /* 0x40c000000500780b */ /* 0x040fe40003f2e000 */
[----:B------:R-:W-:Y:S01]  /*02e0*/  FSETP.NAN.AND P0, PT, R5, R5, PT ;  /* 0x000000050500720b */ /* 0x000fe20003f08000 */
[----:B0-----:R-:W-:-:S10]  /*02f0*/  IMAD.WIDE R2, R0, 0x4, R2 ;  /* 0x0000000400027825 */ /* 0x001fd400078e0202 */
[----:B------:R-:W-:-:S05]  /*0300*/  @P1 SEL R5, R5, 0x40c00000, P0 ;  /* 0x40c0000005051807 */ /* 0x000fca0000000000 */
[----:B------:R-:W-:Y:S01]  /*0310*/  STG.E desc[UR4][R2.64], R5 ;  /* 0x0000000502007986 */ /* 0x000fe2000c101904 */
[----:B------:R-:W-:Y:S05]  /*0320*/  EXIT ;  /* 0x000000000000794d */ /* 0x000fea0003800000 */
.L_x_0:
[----:B------:R-:W-:-:S00]  /*0330*/  BRA `(.L_x_0) ;  /* 0xfffffffc00fc7947 */ /* 0x000fc0000383ffff */
[----:B------:R-:W-:-:S00]  /*0340*/  NOP ;  /* 0x0000000000007918 */ /* 0x000fc00000000000 */
        /* <DEDUP_REMOVED lines=11> */
.L_x_1:


//--------------------- .nv.global.init           --------------------------
	.section	.nv.global.init,"aw",@progbits
.nv.global.init:
	.type		_$_str,@object
	.size		_$_str,(_$_str_$_2 - _$_str)
_$_str:
        /*0000*/ 	.byte	0x5f, 0x5f, 0x43, 0x55, 0x44, 0x41, 0x5f, 0x46, 0x54, 0x5a, 0x00
	.type		_$_str_$_2,@object
	.size		_$_str_$_2,(.L_1 - _$_str_$_2)
_$_str_$_2:
        /*000b*/ 	.byte	0x5f, 0x5f, 0x43, 0x55, 0x44, 0x41, 0x5f, 0x50, 0x52, 0x45, 0x43, 0x5f, 0x53, 0x51, 0x52, 0x54
        /*001b*/ 	.byte	0x00
.L_1:


//--------------------- .nv.constant0.triton_poi_fused__native_batch_norm_legit_no_training_hardtanh_27 --------------------------
	.section	.nv.constant0.triton_poi_fused__native_batch_norm_legit_no_training_hardtanh_27,"a",@progbits
	.sectionflags	@""
	.align	4
.nv.constant0.triton_poi_fused__native_batch_norm_legit_no_training_hardtanh_27:
	.zero		580
